//
// Generated by NVIDIA NVVM Compiler
//
// Compiler Build ID: CL-36424714
// Cuda compilation tools, release 13.0, V13.0.88
// Based on NVVM 20.0.0
//

.version 9.0
.target sm_100
.address_size 64

	// .globl	_Z5hellov
.extern .func  (.param .b32 func_retval0) vprintf
(
	.param .b64 vprintf_param_0,
	.param .b64 vprintf_param_1
)
;
.global .align 1 .b8 $str[35] = {72, 101, 108, 108, 111, 32, 102, 114, 111, 109, 32, 98, 108, 111, 99, 107, 58, 32, 37, 117, 44, 32, 116, 104, 114, 101, 97, 100, 58, 32, 37, 117, 32, 10};

.visible .entry _Z5hellov()
{
	.local .align 8 .b8 	__local_depot0[8];
	.reg .b64 	%SP;
	.reg .b64 	%SPL;
	.reg .b32 	%r<5>;
	.reg .b64 	%rd<5>;

	mov.u64 	%SPL, __local_depot0;
	cvta.local.u64 	%SP, %SPL;
	add.u64 	%rd1, %SP, 0;
	add.u64 	%rd2, %SPL, 0;
	mov.u32 	%r1, %ctaid.x;
	mov.u32 	%r2, %tid.x;
	st.local.v2.u32 	[%rd2], {%r1, %r2};
	mov.u64 	%rd3, $str;
	cvta.global.u64 	%rd4, %rd3;
	{ // callseq 0, 0
	.param .b64 param0;
	st.param.b64 	[param0], %rd4;
	.param .b64 param1;
	st.param.b64 	[param1], %rd1;
	.param .b32 retval0;
	call.uni (retval0), 
	vprintf, 
	(
	param0, 
	param1
	);
	ld.param.b32 	%r3, [retval0];
	} // callseq 0
	ret;

}


// ===== COMPILED SASS (sm_100) =====

	.target	sm_100

	.elftype	@"ET_EXEC"


//--------------------- .note.nv.tkinfo           --------------------------
	.section	.note.nv.tkinfo,"",@"SHT_NOTE"
	.sectionflags	@"SHF_NOTE_NV_TKINFO"
	.tkinfo
        /*0018*/ 	.word	0x00000002
        /*0030*/ 	.string	""
        /*0030*/ 	.string	"ptxas"
        /*0030*/ 	.string	"Cuda compilation tools, release 13.0, V13.0.88"
        /*0030*/ 	.string	"Build cuda_13.0.r13.0/compiler.36424714_0"
        /*0030*/ 	.string	"-arch sm_100 -m 64 "



//--------------------- .note.nv.cuinfo           --------------------------
	.section	.note.nv.cuinfo,"",@"SHT_NOTE"
	.sectionflags	@"SHF_NOTE_NV_CUINFO"
        /*0018*/ 	.short	0x0002
        /*001a*/ 	.short	0x0064
        /*001c*/ 	.short	0x0082
	.zero		2


//--------------------- .nv.info                  --------------------------
	.section	.nv.info,"",@"SHT_CUDA_INFO"
	.align	4


	//----- nvinfo : EIATTR_REGCOUNT
	.align		4
        /*0000*/ 	.byte	0x04, 0x2f
        /*0002*/ 	.short	(.L_2 - .L_1)
	.align		4
.L_1:
        /*0004*/ 	.word	index@(_Z5hellov)
        /*0008*/ 	.word	0x00000018


	//----- nvinfo : EIATTR_FRAME_SIZE
	.align		4
.L_2:
        /*000c*/ 	.byte	0x04, 0x11
        /*000e*/ 	.short	(.L_4 - .L_3)
	.align		4
.L_3:
        /*0010*/ 	.word	index@(_Z5hellov)
        /*0014*/ 	.word	0x00000008


	//----- nvinfo : EIATTR_MIN_STACK_SIZE
	.align		4
.L_4:
        /*0018*/ 	.byte	0x04, 0x12
        /*001a*/ 	.short	(.L_6 - .L_5)
	.align		4
.L_5:
        /*001c*/ 	.word	index@(_Z5hellov)
        /*0020*/ 	.word	0x00000008
.L_6:


//--------------------- .nv.compat                --------------------------
	.section	.nv.compat,"",@"SHT_CUDA_COMPAT_INFO"
	.align	4
        /*0000*/ 	.byte	0x02, 0x09, 0x00, 0x00, 0x02, 0x02, 0x01, 0x00, 0x02, 0x05, 0x05, 0x00, 0x03, 0x07, 0x01, 0x01
        /*0010*/ 	.byte	0x02, 0x03, 0x00, 0x00, 0x02, 0x06, 0x01, 0x00, 0x04, 0x0b, 0x08, 0x00, 0x09, 0x00, 0x00, 0x00
        /*0020*/ 	.byte	0x00, 0x00, 0x00, 0x00


//--------------------- .nv.info._Z5hellov        --------------------------
	.section	.nv.info._Z5hellov,"",@"SHT_CUDA_INFO"
	.sectionflags	@""
	.align	4


	//----- nvinfo : EIATTR_CUDA_API_VERSION
	.align		4
        /*0000*/ 	.byte	0x04, 0x37
        /*0002*/ 	.short	(.L_8 - .L_7)
.L_7:
        /*0004*/ 	.word	0x00000082


	//----- nvinfo : EIATTR_SPARSE_MMA_MASK
	.align		4
.L_8:
        /*0008*/ 	.byte	0x03, 0x50
        /*000a*/ 	.short	0x0000


	//----- nvinfo : EIATTR_MAXREG_COUNT
	.align		4
        /*000c*/ 	.byte	0x03, 0x1b
        /*000e*/ 	.short	0x00ff


	//----- nvinfo : EIATTR_EXTERNS
	.align		4
        /*0010*/ 	.byte	0x04, 0x0f
        /*0012*/ 	.short	(.L_10 - .L_9)


	//   ....[0]....
	.align		4
.L_9:
        /*0014*/ 	.word	index@(vprintf)


	//----- nvinfo : EIATTR_MERCURY_ISA_VERSION
	.align		4
.L_10:
        /*0018*/ 	.byte	0x03, 0x5f
        /*001a*/ 	.short	0x0101


	//----- nvinfo : EIATTR_VRC_CTA_INIT_COUNT
	.align		4
        /*001c*/ 	.byte	0x02, 0x4a
	.zero		1
	.zero		1


	//----- nvinfo : EIATTR_SYSCALL_OFFSETS
	.align		4
        /*0020*/ 	.byte	0x04, 0x46
        /*0022*/ 	.short	(.L_12 - .L_11)


	//   ....[0]....
.L_11:
        /*0024*/ 	.word	0x000000f0


	//----- nvinfo : EIATTR_EXIT_INSTR_OFFSETS
	.align		4
.L_12:
        /*0028*/ 	.byte	0x04, 0x1c
        /*002a*/ 	.short	(.L_14 - .L_13)


	//   ....[0]....
.L_13:
        /*002c*/ 	.word	0x00000100


	//----- nvinfo : EIATTR_SW_WAR
	.align		4
.L_14:
        /*0030*/ 	.byte	0x04, 0x36
        /*0032*/ 	.short	(.L_16 - .L_15)
.L_15:
        /*0034*/ 	.word	0x00000008
.L_16:


//--------------------- .nv.callgraph             --------------------------
	.section	.nv.callgraph,"",@"SHT_CUDA_CALLGRAPH"
	.align	4
	.sectionentsize	8
	.align		4
        /*0000*/ 	.word	0x00000000
	.align		4
        /*0004*/ 	.word	0xffffffff
	.align		4
        /*0008*/ 	.word	index@(_Z5hellov)
	.align		4
        /*000c*/ 	.word	index@(vprintf)
	.align		4
        /*0010*/ 	.word	0x00000000
	.align		4
        /*0014*/ 	.word	0xfffffffe
	.align		4
        /*0018*/ 	.word	0x00000000
	.align		4
        /*001c*/ 	.word	0xfffffffd
	.align		4
        /*0020*/ 	.word	0x00000000
	.align		4
        /*0024*/ 	.word	0xfffffffc


//--------------------- .nv.constant4             --------------------------
	.section	.nv.constant4,"a",@progbits
	.align	8
	.align		8
.nv.constant4:
        /*0000*/ 	.dword	vprintf
	.align		8
        /*0008*/ 	.dword	$str


//--------------------- .text._Z5hellov           --------------------------
	.section	.text._Z5hellov,"ax",@progbits
	.align	128
        .global         _Z5hellov
        .type           _Z5hellov,@function
        .size           _Z5hellov,(.L_x_2 - _Z5hellov)
        .other          _Z5hellov,@"STO_CUDA_ENTRY STV_DEFAULT"
_Z5hellov:
.text._Z5hellov:
[----:B------:R-:W0:Y:S01]  /*0000*/  LDC R1, c[0x0][0x37c] ;  /* 0x0000df00ff017b82 */ /* 0x000e220000000800 */
[----:B------:R-:W1:Y:S01]  /*0010*/  S2R R8, SR_CTAID.X ;  /* 0x0000000000087919 */ /* 0x000e620000002500 */
[----:B0-----:R-:W-:Y:S01]  /*0020*/  VIADD R1, R1, 0xfffffff8 ;  /* 0xfffffff801017836 */ /* 0x001fe20000000000 */
[----:B------:R-:W-:Y:S01]  /*0030*/  MOV R0, 0x0 ;  /* 0x0000000000007802 */ /* 0x000fe20000000f00 */
[----:B------:R-:W0:Y:S01]  /*0040*/  LDCU UR4, c[0x0][0x2f8] ;  /* 0x00005f00ff0477ac */ /* 0x000e220008000800 */
[----:B------:R-:W1:Y:S03]  /*0050*/  S2R R9, SR_TID.X ;  /* 0x0000000000097919 */ /* 0x000e660000002100 */
[----:B------:R2:W3:Y:S01]  /*0060*/  LDC.64 R2, c[0x4][R0] ;  /* 0x0100000000027b82 */ /* 0x0004e20000000a00 */
[----:B------:R-:W4:Y:S01]  /*0070*/  LDCU.64 UR6, c[0x4][0x8] ;  /* 0x01000100ff0677ac */ /* 0x000f220008000a00 */
[----:B------:R-:W5:Y:S01]  /*0080*/  LDCU UR5, c[0x0][0x2fc] ;  /* 0x00005f80ff0577ac */ /* 0x000f620008000800 */
[----:B0-----:R-:W-:Y:S01]  /*0090*/  IADD3 R6, P0, PT, R1, UR4, RZ ;  /* 0x0000000401067c10 */ /* 0x001fe2000ff1e0ff */
[----:B----4-:R-:W-:Y:S01]  /*00a0*/  IMAD.U32 R4, RZ, RZ, UR6 ;  /* 0x00000006ff047e24 */ /* 0x010fe2000f8e00ff */
[----:B------:R-:W-:-:S03]  /*00b0*/  MOV R5, UR7 ;  /* 0x0000000700057c02 */ /* 0x000fc60008000f00 */
[----:B-----5:R-:W-:Y:S01]  /*00c0*/  IMAD.X R7, RZ, RZ, UR5, P0 ;  /* 0x00000005ff077e24 */ /* 0x020fe200080e06ff */
[----:B-1----:R2:W-:Y:S07]  /*00d0*/  STL.64 [R1], R8 ;  /* 0x0000000801007387 */ /* 0x0025ee0000100a00 */
[----:B------:R-:W-:-:S07]  /*00e0*/  LEPC R20, `(.L_x_0) ;  /* 0x000000001014794e */ /* 0x000fce0000000000 */
[----:B--23--:R-:W-:Y:S05]  /*00f0*/  CALL.ABS.NOINC R2 ;  /* 0x0000000002007343 */ /* 0x00cfea0003c00000 */
.L_x_0:
[----:B------:R-:W-:Y:S05]  /*0100*/  EXIT ;  /* 0x000000000000794d */ /* 0x000fea0003800000 */
.L_x_1:
[----:B------:R-:W-:-:S00]  /*0110*/  BRA `(.L_x_1) ;  /* 0xfffffffc00fc7947 */ /* 0x000fc0000383ffff */
[----:B------:R-:W-:-:S00]  /*0120*/  NOP ;  /* 0x0000000000007918 */ /* 0x000fc00000000000 */
        /* <DEDUP_REMOVED lines=13> */
.L_x_2:


//--------------------- .nv.global.init           --------------------------
	.section	.nv.global.init,"aw",@progbits
.nv.global.init:
	.type		$str,@object
	.size		$str,(.L_0 - $str)
$str:
        /*0000*/ 	.byte	0x48, 0x65, 0x6c, 0x6c, 0x6f, 0x20, 0x66, 0x72, 0x6f, 0x6d, 0x20, 0x62, 0x6c, 0x6f, 0x63, 0x6b
        /*0010*/ 	.byte	0x3a, 0x20, 0x25, 0x75, 0x2c, 0x20, 0x74, 0x68, 0x72, 0x65, 0x61, 0x64, 0x3a, 0x20, 0x25, 0x75
        /*0020*/ 	.byte	0x20, 0x0a, 0x00
.L_0:


//--------------------- .nv.shared.reserved.0     --------------------------
	.section	.nv.shared.reserved.0,"aw",@nobits
	.weak		__nv_reservedSMEM_offset_0_alias
	.size		__nv_reservedSMEM_offset_0_alias, 0, 64
	.other		__nv_reservedSMEM_offset_0_alias,@"STO_CUDA_RESERVED_SHARED STV_DEFAULT"
__nv_reservedSMEM_offset_0_alias:
	.zero		0
	.zero		64


//--------------------- .nv.constant0._Z5hellov   --------------------------
	.section	.nv.constant0._Z5hellov,"a",@progbits
	.sectionflags	@""
	.align	4
.nv.constant0._Z5hellov:
	.zero		896


//--------------------- SYMBOLS --------------------------

	.type		.nv.reservedSmem.offset0,@object
	.size		.nv.reservedSmem.offset0,0x4
	.type		vprintf,@function
